//
// Generated by NVIDIA NVVM Compiler
//
// Compiler Build ID: CL-36424714
// Cuda compilation tools, release 13.0, V13.0.88
// Based on NVVM 20.0.0
//

.version 9.0
.target sm_100
.address_size 64

	// .globl	_Z15prefixSumKernelPiS_i

.visible .entry _Z15prefixSumKernelPiS_i(
	.param .u64 .ptr .align 1 _Z15prefixSumKernelPiS_i_param_0,
	.param .u64 .ptr .align 1 _Z15prefixSumKernelPiS_i_param_1,
	.param .u32 _Z15prefixSumKernelPiS_i_param_2
)
{
	.reg .pred 	%p<25>;
	.reg .b32 	%r<87>;
	.reg .b64 	%rd<33>;

	ld.param.u64 	%rd6, [_Z15prefixSumKernelPiS_i_param_0];
	ld.param.u64 	%rd7, [_Z15prefixSumKernelPiS_i_param_1];
	ld.param.u32 	%r24, [_Z15prefixSumKernelPiS_i_param_2];
	cvta.to.global.u64 	%rd1, %rd6;
	cvta.to.global.u64 	%rd2, %rd7;
	// begin inline asm
	mov.u32 %r25, %envreg2;
	// end inline asm
	cvt.u64.u32 	%rd8, %r25;
	// begin inline asm
	mov.u32 %r26, %envreg1;
	// end inline asm
	cvt.u64.u32 	%rd9, %r26;
	shl.b64 	%rd10, %rd9, 32;
	or.b64  	%rd3, %rd10, %rd8;
	mov.u32 	%r1, %ctaid.x;
	mov.u32 	%r27, %ntid.x;
	mov.u32 	%r2, %tid.x;
	mad.lo.s32 	%r3, %r1, %r27, %r2;
	mov.u32 	%r4, %nctaid.x;
	mul.lo.s32 	%r5, %r27, %r4;
	setp.ge.s32 	%p2, %r3, %r24;
	@%p2 bra 	$L__BB0_7;
	add.s32 	%r28, %r3, %r5;
	max.s32 	%r29, %r24, %r28;
	setp.lt.s32 	%p3, %r28, %r24;
	selp.u32 	%r30, 1, 0, %p3;
	add.s32 	%r31, %r28, %r30;
	sub.s32 	%r32, %r29, %r31;
	div.u32 	%r33, %r32, %r5;
	add.s32 	%r6, %r33, %r30;
	and.b32  	%r34, %r6, 3;
	setp.eq.s32 	%p4, %r34, 3;
	mov.u32 	%r83, %r3;
	@%p4 bra 	$L__BB0_4;
	add.s32 	%r35, %r6, 1;
	and.b32  	%r36, %r35, 3;
	neg.s32 	%r81, %r36;
	mov.u32 	%r83, %r3;
$L__BB0_3:
	.pragma "nounroll";
	mul.wide.s32 	%rd11, %r83, 4;
	add.s64 	%rd12, %rd2, %rd11;
	add.s64 	%rd13, %rd1, %rd11;
	ld.global.u32 	%r37, [%rd13];
	st.global.u32 	[%rd12], %r37;
	add.s32 	%r83, %r83, %r5;
	add.s32 	%r81, %r81, 1;
	setp.ne.s32 	%p5, %r81, 0;
	@%p5 bra 	$L__BB0_3;
$L__BB0_4:
	setp.lt.u32 	%p6, %r6, 3;
	@%p6 bra 	$L__BB0_7;
	mul.wide.s32 	%rd17, %r5, 4;
	shl.b32 	%r42, %r5, 2;
$L__BB0_6:
	mul.wide.s32 	%rd14, %r83, 4;
	add.s64 	%rd15, %rd1, %rd14;
	ld.global.u32 	%r38, [%rd15];
	add.s64 	%rd16, %rd2, %rd14;
	st.global.u32 	[%rd16], %r38;
	add.s64 	%rd18, %rd15, %rd17;
	ld.global.u32 	%r39, [%rd18];
	add.s64 	%rd19, %rd16, %rd17;
	st.global.u32 	[%rd19], %r39;
	add.s64 	%rd20, %rd18, %rd17;
	ld.global.u32 	%r40, [%rd20];
	add.s64 	%rd21, %rd19, %rd17;
	st.global.u32 	[%rd21], %r40;
	add.s64 	%rd22, %rd20, %rd17;
	ld.global.u32 	%r41, [%rd22];
	add.s64 	%rd23, %rd21, %rd17;
	st.global.u32 	[%rd23], %r41;
	add.s32 	%r83, %r42, %r83;
	setp.lt.s32 	%p7, %r83, %r24;
	@%p7 bra 	$L__BB0_6;
$L__BB0_7:
	setp.ne.s64 	%p8, %rd3, 0;
	@%p8 bra 	$L__BB0_9;
	// begin inline asm
	trap;
	// end inline asm
$L__BB0_9:
	add.s64 	%rd4, %rd3, 4;
	barrier.sync 	0;
	mov.u32 	%r43, %tid.y;
	add.s32 	%r44, %r2, %r43;
	mov.u32 	%r45, %tid.z;
	or.b32  	%r15, %r44, %r45;
	setp.ne.s32 	%p9, %r15, 0;
	@%p9 bra 	$L__BB0_12;
	mov.u32 	%r48, %nctaid.y;
	mul.lo.s32 	%r49, %r4, %r48;
	mov.u32 	%r50, %nctaid.z;
	mul.lo.s32 	%r51, %r49, %r50;
	mov.u32 	%r52, %ctaid.y;
	add.s32 	%r53, %r1, %r52;
	mov.u32 	%r54, %ctaid.z;
	neg.s32 	%r55, %r54;
	setp.eq.s32 	%p10, %r53, %r55;
	sub.s32 	%r56, -2147483647, %r51;
	selp.b32 	%r47, %r56, 1, %p10;
	// begin inline asm
	atom.add.release.gpu.u32 %r46,[%rd4],%r47;
	// end inline asm
$L__BB0_11:
	// begin inline asm
	ld.acquire.gpu.u32 %r57,[%rd4];
	// end inline asm
	xor.b32  	%r58, %r57, %r46;
	setp.gt.s32 	%p11, %r58, -1;
	@%p11 bra 	$L__BB0_11;
$L__BB0_12:
	barrier.sync 	0;
	setp.lt.s32 	%p12, %r24, 2;
	@%p12 bra 	$L__BB0_29;
	mov.u32 	%r60, %nctaid.y;
	mul.lo.s32 	%r61, %r4, %r60;
	mov.u32 	%r62, %nctaid.z;
	mul.lo.s32 	%r63, %r61, %r62;
	mov.u32 	%r64, %ctaid.y;
	add.s32 	%r65, %r1, %r64;
	mov.u32 	%r66, %ctaid.z;
	neg.s32 	%r67, %r66;
	setp.eq.s32 	%p13, %r65, %r67;
	sub.s32 	%r68, -2147483647, %r63;
	selp.b32 	%r17, %r68, 1, %p13;
	mul.wide.s32 	%rd26, %r3, 4;
	add.s64 	%rd5, %rd2, %rd26;
	mov.b32 	%r85, 1;
$L__BB0_14:
	setp.lt.s32 	%p14, %r3, %r24;
	setp.ge.s32 	%p15, %r3, %r85;
	and.pred  	%p1, %p14, %p15;
	mov.b32 	%r86, 0;
	not.pred 	%p16, %p1;
	@%p16 bra 	$L__BB0_16;
	sub.s32 	%r70, %r3, %r85;
	mul.wide.s32 	%rd27, %r70, 4;
	add.s64 	%rd28, %rd2, %rd27;
	ld.global.u32 	%r86, [%rd28];
$L__BB0_16:
	setp.ne.s64 	%p17, %rd3, 0;
	@%p17 bra 	$L__BB0_18;
	// begin inline asm
	trap;
	// end inline asm
$L__BB0_18:
	setp.ne.s32 	%p18, %r15, 0;
	barrier.sync 	0;
	@%p18 bra 	$L__BB0_21;
	// begin inline asm
	atom.add.release.gpu.u32 %r71,[%rd4],%r17;
	// end inline asm
$L__BB0_20:
	// begin inline asm
	ld.acquire.gpu.u32 %r73,[%rd4];
	// end inline asm
	xor.b32  	%r74, %r73, %r71;
	setp.gt.s32 	%p19, %r74, -1;
	@%p19 bra 	$L__BB0_20;
$L__BB0_21:
	barrier.sync 	0;
	@%p16 bra 	$L__BB0_23;
	ld.global.u32 	%r75, [%rd5];
	add.s32 	%r76, %r75, %r86;
	st.global.u32 	[%rd5], %r76;
$L__BB0_23:
	setp.ne.s64 	%p21, %rd3, 0;
	@%p21 bra 	$L__BB0_25;
	// begin inline asm
	trap;
	// end inline asm
$L__BB0_25:
	setp.ne.s32 	%p22, %r15, 0;
	barrier.sync 	0;
	@%p22 bra 	$L__BB0_28;
	// begin inline asm
	atom.add.release.gpu.u32 %r77,[%rd4],%r17;
	// end inline asm
$L__BB0_27:
	// begin inline asm
	ld.acquire.gpu.u32 %r79,[%rd4];
	// end inline asm
	xor.b32  	%r80, %r79, %r77;
	setp.gt.s32 	%p23, %r80, -1;
	@%p23 bra 	$L__BB0_27;
$L__BB0_28:
	barrier.sync 	0;
	shl.b32 	%r85, %r85, 1;
	setp.lt.s32 	%p24, %r85, %r24;
	@%p24 bra 	$L__BB0_14;
$L__BB0_29:
	ret;

}


// ===== COMPILED SASS (sm_100) =====

	.target	sm_100

	.elftype	@"ET_EXEC"


//--------------------- .note.nv.tkinfo           --------------------------
	.section	.note.nv.tkinfo,"",@"SHT_NOTE"
	.sectionflags	@"SHF_NOTE_NV_TKINFO"
	.tkinfo
        /*0018*/ 	.word	0x00000002
        /*0030*/ 	.string	""
        /*0030*/ 	.string	"ptxas"
        /*0030*/ 	.string	"Cuda compilation tools, release 13.0, V13.0.88"
        /*0030*/ 	.string	"Build cuda_13.0.r13.0/compiler.36424714_0"
        /*0030*/ 	.string	"-arch sm_100 -m 64 "



//--------------------- .note.nv.cuinfo           --------------------------
	.section	.note.nv.cuinfo,"",@"SHT_NOTE"
	.sectionflags	@"SHF_NOTE_NV_CUINFO"
        /*0018*/ 	.short	0x0002
        /*001a*/ 	.short	0x0064
        /*001c*/ 	.short	0x0082
	.zero		2


//--------------------- .nv.info                  --------------------------
	.section	.nv.info,"",@"SHT_CUDA_INFO"
	.align	4


	//----- nvinfo : EIATTR_REGCOUNT
	.align		4
        /*0000*/ 	.byte	0x04, 0x2f
        /*0002*/ 	.short	(.L_1 - .L_0)
	.align		4
.L_0:
        /*0004*/ 	.word	index@(_Z15prefixSumKernelPiS_i)
        /*0008*/ 	.word	0x00000020


	//----- nvinfo : EIATTR_FRAME_SIZE
	.align		4
.L_1:
        /*000c*/ 	.byte	0x04, 0x11
        /*000e*/ 	.short	(.L_3 - .L_2)
	.align		4
.L_2:
        /*0010*/ 	.word	index@(_Z15prefixSumKernelPiS_i)
        /*0014*/ 	.word	0x00000000


	//----- nvinfo : EIATTR_MIN_STACK_SIZE
	.align		4
.L_3:
        /*0018*/ 	.byte	0x04, 0x12
        /*001a*/ 	.short	(.L_5 - .L_4)
	.align		4
.L_4:
        /*001c*/ 	.word	index@(_Z15prefixSumKernelPiS_i)
        /*0020*/ 	.word	0x00000000
.L_5:


//--------------------- .nv.compat                --------------------------
	.section	.nv.compat,"",@"SHT_CUDA_COMPAT_INFO"
	.align	4
        /*0000*/ 	.byte	0x02, 0x09, 0x00, 0x00, 0x02, 0x02, 0x01, 0x00, 0x02, 0x05, 0x05, 0x00, 0x03, 0x07, 0x01, 0x01
        /*0010*/ 	.byte	0x02, 0x03, 0x00, 0x00, 0x02, 0x06, 0x01, 0x00, 0x04, 0x0b, 0x08, 0x00, 0x09, 0x00, 0x00, 0x00
        /*0020*/ 	.byte	0x00, 0x00, 0x00, 0x00


//--------------------- .nv.info._Z15prefixSumKernelPiS_i --------------------------
	.section	.nv.info._Z15prefixSumKernelPiS_i,"",@"SHT_CUDA_INFO"
	.sectionflags	@""
	.align	4


	//----- nvinfo : EIATTR_CUDA_API_VERSION
	.align		4
        /*0000*/ 	.byte	0x04, 0x37
        /*0002*/ 	.short	(.L_7 - .L_6)
.L_6:
        /*0004*/ 	.word	0x00000082


	//----- nvinfo : EIATTR_KPARAM_INFO
	.align		4
.L_7:
        /*0008*/ 	.byte	0x04, 0x17
        /*000a*/ 	.short	(.L_9 - .L_8)
.L_8:
        /*000c*/ 	.word	0x00000000
        /*0010*/ 	.short	0x0002
        /*0012*/ 	.short	0x0010
        /*0014*/ 	.byte	0x00, 0xf0, 0x11, 0x00


	//----- nvinfo : EIATTR_KPARAM_INFO
	.align		4
.L_9:
        /*0018*/ 	.byte	0x04, 0x17
        /*001a*/ 	.short	(.L_11 - .L_10)
.L_10:
        /*001c*/ 	.word	0x00000000
        /*0020*/ 	.short	0x0001
        /*0022*/ 	.short	0x0008
        /*0024*/ 	.byte	0x00, 0xf5, 0x21, 0x00


	//----- nvinfo : EIATTR_KPARAM_INFO
	.align		4
.L_11:
        /*0028*/ 	.byte	0x04, 0x17
        /*002a*/ 	.short	(.L_13 - .L_12)
.L_12:
        /*002c*/ 	.word	0x00000000
        /*0030*/ 	.short	0x0000
        /*0032*/ 	.short	0x0000
        /*0034*/ 	.byte	0x00, 0xf5, 0x21, 0x00


	//----- nvinfo : EIATTR_SPARSE_MMA_MASK
	.align		4
.L_13:
        /*0038*/ 	.byte	0x03, 0x50
        /*003a*/ 	.short	0x0000


	//----- nvinfo : EIATTR_MAXREG_COUNT
	.align		4
        /*003c*/ 	.byte	0x03, 0x1b
        /*003e*/ 	.short	0x00ff


	//----- nvinfo : EIATTR_NUM_BARRIERS
	.align		4
        /*0040*/ 	.byte	0x02, 0x4c
        /*0042*/ 	.byte	0x01
	.zero		1


	//----- nvinfo : EIATTR_MERCURY_ISA_VERSION
	.align		4
        /*0044*/ 	.byte	0x03, 0x5f
        /*0046*/ 	.short	0x0101


	//----- nvinfo : EIATTR_INT_WARP_WIDE_INSTR_OFFSETS
	.align		4
        /*0048*/ 	.byte	0x04, 0x31
        /*004a*/ 	.short	(.L_15 - .L_14)


	//   ....[0]....
.L_14:
        /*004c*/ 	.word	0x000006a0


	//   ....[1]....
        /*0050*/ 	.word	0x000007d0


	//   ....[2]....
        /*0054*/ 	.word	0x00000af0


	//   ....[3]....
        /*0058*/ 	.word	0x00000bb0


	//   ....[4]....
        /*005c*/ 	.word	0x00000d30


	//   ....[5]....
        /*0060*/ 	.word	0x00000df0


	//----- nvinfo : EIATTR_COOP_GROUP_MASK_REGIDS
	.align		4
.L_15:
        /*0064*/ 	.byte	0x04, 0x29
        /*0066*/ 	.short	(.L_17 - .L_16)


	//   ....[0]....
.L_16:
        /*0068*/ 	.word	0xffffffff


	//   ....[1]....
        /*006c*/ 	.word	0xffffffff


	//   ....[2]....
        /*0070*/ 	.word	0xffffffff


	//   ....[3]....
        /*0074*/ 	.word	0xffffffff


	//   ....[4]....
        /*0078*/ 	.word	0xffffffff


	//   ....[5]....
        /*007c*/ 	.word	0xffffffff


	//   ....[6]....
        /*0080*/ 	.word	0x0500000b


	//   ....[7]....
        /*0084*/ 	.word	0x0500000b


	//   ....[8]....
        /*0088*/ 	.word	0x0500000b


	//   ....[9]....
        /*008c*/ 	.word	0x0500000b


	//   ....[10]....
        /*0090*/ 	.word	0x0500000b


	//----- nvinfo : EIATTR_COOP_GROUP_INSTR_OFFSETS
	.align		4
.L_17:
        /*0094*/ 	.byte	0x04, 0x28
        /*0096*/ 	.short	(.L_19 - .L_18)


	//   ....[0]....
.L_18:
        /*0098*/ 	.word	0x00000610


	//   ....[1]....
        /*009c*/ 	.word	0x00000880


	//   ....[2]....
        /*00a0*/ 	.word	0x00000ab0


	//   ....[3]....
        /*00a4*/ 	.word	0x00000c60


	//   ....[4]....
        /*00a8*/ 	.word	0x00000cf0


	//   ....[5]....
        /*00ac*/ 	.word	0x00000ea0


	//   ....[6]....
        /*00b0*/ 	.word	0x00000f60


	//   ....[7]....
        /*00b4*/ 	.word	0x00001010


	//   ....[8]....
        /*00b8*/ 	.word	0x000010c0


	//   ....[9]....
        /*00bc*/ 	.word	0x00001170


	//   ....[10]....
        /*00c0*/ 	.word	0x00001220


	//----- nvinfo : EIATTR_VRC_CTA_INIT_COUNT
	.align		4
.L_19:
        /*00c4*/ 	.byte	0x02, 0x4a
	.zero		1
	.zero		1


	//----- nvinfo : EIATTR_EXIT_INSTR_OFFSETS
	.align		4
        /*00c8*/ 	.byte	0x04, 0x1c
        /*00ca*/ 	.short	(.L_21 - .L_20)


	//   ....[0]....
.L_20:
        /*00cc*/ 	.word	0x000008a0


	//   ....[1]....
        /*00d0*/ 	.word	0x00000ee0


	//----- nvinfo : EIATTR_CRS_STACK_SIZE
	.align		4
.L_21:
        /*00d4*/ 	.byte	0x04, 0x1e
        /*00d6*/ 	.short	(.L_23 - .L_22)
.L_22:
        /*00d8*/ 	.word	0x00000000


	//----- nvinfo : EIATTR_CBANK_PARAM_SIZE
	.align		4
.L_23:
        /*00dc*/ 	.byte	0x03, 0x19
        /*00de*/ 	.short	0x0014


	//----- nvinfo : EIATTR_PARAM_CBANK
	.align		4
        /*00e0*/ 	.byte	0x04, 0x0a
        /*00e2*/ 	.short	(.L_25 - .L_24)
	.align		4
.L_24:
        /*00e4*/ 	.word	index@(.nv.constant0._Z15prefixSumKernelPiS_i)
        /*00e8*/ 	.short	0x0380
        /*00ea*/ 	.short	0x0014


	//----- nvinfo : EIATTR_SW_WAR
	.align		4
.L_25:
        /*00ec*/ 	.byte	0x04, 0x36
        /*00ee*/ 	.short	(.L_27 - .L_26)
.L_26:
        /*00f0*/ 	.word	0x00000008
.L_27:


//--------------------- .nv.callgraph             --------------------------
	.section	.nv.callgraph,"",@"SHT_CUDA_CALLGRAPH"
	.align	4
	.sectionentsize	8
	.align		4
        /*0000*/ 	.word	0x00000000
	.align		4
        /*0004*/ 	.word	0xffffffff
	.align		4
        /*0008*/ 	.word	0x00000000
	.align		4
        /*000c*/ 	.word	0xfffffffe
	.align		4
        /*0010*/ 	.word	0x00000000
	.align		4
        /*0014*/ 	.word	0xfffffffd
	.align		4
        /*0018*/ 	.word	0x00000000
	.align		4
        /*001c*/ 	.word	0xfffffffc


//--------------------- .text._Z15prefixSumKernelPiS_i --------------------------
	.section	.text._Z15prefixSumKernelPiS_i,"ax",@progbits
	.align	128
        .global         _Z15prefixSumKernelPiS_i
        .type           _Z15prefixSumKernelPiS_i,@function
        .size           _Z15prefixSumKernelPiS_i,(.L_x_43 - _Z15prefixSumKernelPiS_i)
        .other          _Z15prefixSumKernelPiS_i,@"STO_CUDA_ENTRY STV_DEFAULT"
_Z15prefixSumKernelPiS_i:
.text._Z15prefixSumKernelPiS_i:
[----:B------:R-:W-:Y:S01]  /*0000*/  LDC R1, c[0x0][0x37c] ;  /* 0x0000df00ff017b82 */ /* 0x000fe20000000800 */
[----:B------:R-:W0:Y:S07]  /*0010*/  S2R R8, SR_TID.X ;  /* 0x0000000000087919 */ /* 0x000e2e0000002100 */
[----:B------:R-:W0:Y:S01]  /*0020*/  S2UR UR13, SR_CTAID.X ;  /* 0x00000000000d79c3 */ /* 0x000e220000002500 */
[----:B------:R-:W-:-:S05]  /*0030*/  CS2R.32 R11, SR_CgaSize ;  /* 0x00000000000b7805 */ /* 0x000fca0000008a00 */
[----:B------:R-:W-:-:S05]  /*0040*/  IMAD R11, R11, -0xa0, RZ ;  /* 0xffffff600b0b7824 */ /* 0x000fca00078e02ff */
[----:B------:R-:W-:-:S14]  /*0050*/  R2UR UR9, R11 ;  /* 0x000000000b0972ca */ /* 0x000fdc00000e0000 */
[----:B------:R-:W1:Y:S01]  /*0060*/  LDCU UR9, c[0x0][UR9+0x258] ;  /* 0x00004b00090977ac */ /* 0x000e620008000800 */
[----:B------:R-:W-:Y:S01]  /*0070*/  BSSY.RECONVERGENT B0, `(.L_x_0) ;  /* 0x0000052000007945 */ /* 0x000fe20003800200 */
[----:B------:R-:W-:-:S05]  /*0080*/  CS2R.32 R11, SR_CgaSize ;  /* 0x00000000000b7805 */ /* 0x000fca0000008a00 */
[----:B------:R-:W-:-:S05]  /*0090*/  IMAD R11, R11, -0xa0, RZ ;  /* 0xffffff600b0b7824 */ /* 0x000fca00078e02ff */
[----:B------:R-:W-:-:S14]  /*00a0*/  R2UR UR12, R11 ;  /* 0x000000000b0c72ca */ /* 0x000fdc00000e0000 */
[----:B------:R-:W2:Y:S01]  /*00b0*/  LDCU UR12, c[0x0][UR12+0x254] ;  /* 0x00004a800c0c77ac */ /* 0x000ea20008000800 */
[----:B------:R-:W0:Y:S01]  /*00c0*/  LDC R11, c[0x0][0x360] ;  /* 0x0000d800ff0b7b82 */ /* 0x000e220000000800 */
[----:B------:R-:W3:Y:S01]  /*00d0*/  LDCU.64 UR10, c[0x0][0x358] ;  /* 0x00006b00ff0a77ac */ /* 0x000ee20008000a00 */
[----:B------:R-:W4:Y:S06]  /*00e0*/  LDCU UR14, c[0x0][0x370] ;  /* 0x00006e00ff0e77ac */ /* 0x000f2c0008000800 */
[----:B------:R-:W5:Y:S01]  /*00f0*/  LDC R9, c[0x0][0x390] ;  /* 0x0000e400ff097b82 */ /* 0x000f620000000800 */
[----:B-1----:R-:W-:-:S02]  /*0100*/  IMAD.U32 R2, RZ, RZ, UR9 ;  /* 0x00000009ff027e24 */ /* 0x002fc4000f8e00ff */
[----:B--2---:R-:W-:Y:S02]  /*0110*/  IMAD.U32 R3, RZ, RZ, UR12 ;  /* 0x0000000cff037e24 */ /* 0x004fe4000f8e00ff */
[----:B0-----:R-:W-:-:S05]  /*0120*/  IMAD R0, R11, UR13, R8 ;  /* 0x0000000d0b007c24 */ /* 0x001fca000f8e0208 */
[----:B-----5:R-:W-:-:S13]  /*0130*/  ISETP.GE.AND P0, PT, R0, R9, PT ;  /* 0x000000090000720c */ /* 0x020fda0003f06270 */
[----:B---34-:R-:W-:Y:S05]  /*0140*/  @P0 BRA `(.L_x_1) ;  /* 0x0000000400100947 */ /* 0x018fea0003800000 */
[----:B------:R-:W-:Y:S01]  /*0150*/  IMAD R11, R11, UR14, RZ ;  /* 0x0000000e0b0b7c24 */ /* 0x000fe2000f8e02ff */
[----:B------:R-:W-:Y:S03]  /*0160*/  BSSY.RECONVERGENT B1, `(.L_x_2) ;  /* 0x000002e000017945 */ /* 0x000fe60003800200 */
[----:B------:R-:W0:Y:S01]  /*0170*/  I2F.U32.RP R12, R11 ;  /* 0x0000000b000c7306 */ /* 0x000e220000209000 */
[----:B------:R-:W-:Y:S01]  /*0180*/  IMAD.IADD R6, R0, 0x1, R11 ;  /* 0x0000000100067824 */ /* 0x000fe200078e020b */
[----:B------:R-:W-:Y:S02]  /*0190*/  IADD3 R13, PT, PT, RZ, -R11, RZ ;  /* 0x8000000bff0d7210 */ /* 0x000fe40007ffe0ff */
[----:B------:R-:W-:Y:S02]  /*01a0*/  ISETP.NE.U32.AND P2, PT, R11, RZ, PT ;  /* 0x000000ff0b00720c */ /* 0x000fe40003f45070 */
[----:B------:R-:W-:-:S02]  /*01b0*/  ISETP.GE.AND P0, PT, R6, R9, PT ;  /* 0x000000090600720c */ /* 0x000fc40003f06270 */
[----:B------:R-:W-:Y:S02]  /*01c0*/  VIMNMX R7, PT, PT, R6, R9, !PT ;  /* 0x0000000906077248 */ /* 0x000fe40007fe0100 */
[----:B------:R-:W-:-:S04]  /*01d0*/  SEL R10, RZ, 0x1, P0 ;  /* 0x00000001ff0a7807 */ /* 0x000fc80000000000 */
[----:B------:R-:W-:Y:S01]  /*01e0*/  IADD3 R6, PT, PT, R7, -R6, -R10 ;  /* 0x8000000607067210 */ /* 0x000fe20007ffe80a */
[----:B0-----:R-:W0:Y:S02]  /*01f0*/  MUFU.RCP R12, R12 ;  /* 0x0000000c000c7308 */ /* 0x001e240000001000 */
[----:B0-----:R-:W-:-:S06]  /*0200*/  VIADD R4, R12, 0xffffffe ;  /* 0x0ffffffe0c047836 */ /* 0x001fcc0000000000 */
[----:B------:R0:W1:Y:S02]  /*0210*/  F2I.FTZ.U32.TRUNC.NTZ R5, R4 ;  /* 0x0000000400057305 */ /* 0x000064000021f000 */
[----:B0-----:R-:W-:Y:S02]  /*0220*/  IMAD.MOV.U32 R4, RZ, RZ, RZ ;  /* 0x000000ffff047224 */ /* 0x001fe400078e00ff */
[----:B-1----:R-:W-:-:S04]  /*0230*/  IMAD R13, R13, R5, RZ ;  /* 0x000000050d0d7224 */ /* 0x002fc800078e02ff */
[----:B------:R-:W-:-:S06]  /*0240*/  IMAD.HI.U32 R5, R5, R13, R4 ;  /* 0x0000000d05057227 */ /* 0x000fcc00078e0004 */
[----:B------:R-:W-:-:S04]  /*0250*/  IMAD.HI.U32 R13, R5, R6, RZ ;  /* 0x00000006050d7227 */ /* 0x000fc800078e00ff */
[----:B------:R-:W-:-:S04]  /*0260*/  IMAD.MOV R4, RZ, RZ, -R13 ;  /* 0x000000ffff047224 */ /* 0x000fc800078e0a0d */
[----:B------:R-:W-:Y:S02]  /*0270*/  IMAD R6, R11, R4, R6 ;  /* 0x000000040b067224 */ /* 0x000fe400078e0206 */
[----:B------:R-:W0:Y:S03]  /*0280*/  LDC.64 R4, c[0x0][0x380] ;  /* 0x0000e000ff047b82 */ /* 0x000e260000000a00 */
[----:B------:R-:W-:-:S13]  /*0290*/  ISETP.GE.U32.AND P0, PT, R6, R11, PT ;  /* 0x0000000b0600720c */ /* 0x000fda0003f06070 */
[----:B------:R-:W-:Y:S01]  /*02a0*/  @P0 IADD3 R6, PT, PT, -R11, R6, RZ ;  /* 0x000000060b060210 */ /* 0x000fe20007ffe1ff */
[----:B------:R-:W-:-:S03]  /*02b0*/  @P0 VIADD R13, R13, 0x1 ;  /* 0x000000010d0d0836 */ /* 0x000fc60000000000 */
[-C--:B------:R-:W-:Y:S02]  /*02c0*/  ISETP.GE.U32.AND P1, PT, R6, R11.reuse, PT ;  /* 0x0000000b0600720c */ /* 0x080fe40003f26070 */
[----:B------:R-:W1:Y:S11]  /*02d0*/  LDC.64 R6, c[0x0][0x388] ;  /* 0x0000e200ff067b82 */ /* 0x000e760000000a00 */
[----:B------:R-:W-:Y:S01]  /*02e0*/  @P1 VIADD R13, R13, 0x1 ;  /* 0x000000010d0d1836 */ /* 0x000fe20000000000 */
[----:B------:R-:W-:-:S05]  /*02f0*/  @!P2 LOP3.LUT R13, RZ, R11, RZ, 0x33, !PT ;  /* 0x0000000bff0da212 */ /* 0x000fca00078e33ff */
[----:B------:R-:W-:-:S05]  /*0300*/  IMAD.IADD R16, R10, 0x1, R13 ;  /* 0x000000010a107824 */ /* 0x000fca00078e020d */
[C---:B------:R-:W-:Y:S02]  /*0310*/  LOP3.LUT R10, R16.reuse, 0x3, RZ, 0xc0, !PT ;  /* 0x00000003100a7812 */ /* 0x040fe400078ec0ff */
[----:B------:R-:W-:Y:S02]  /*0320*/  ISETP.GE.U32.AND P1, PT, R16, 0x3, PT ;  /* 0x000000031000780c */ /* 0x000fe40003f26070 */
[----:B------:R-:W-:Y:S02]  /*0330*/  ISETP.NE.AND P0, PT, R10, 0x3, PT ;  /* 0x000000030a00780c */ /* 0x000fe40003f05270 */
[----:B------:R-:W-:-:S11]  /*0340*/  MOV R10, R0 ;  /* 0x00000000000a7202 */ /* 0x000fd60000000f00 */
[----:B0-----:R-:W-:Y:S05]  /*0350*/  @!P0 BRA `(.L_x_3) ;  /* 0x0000000000388947 */ /* 0x001fea0003800000 */
[----:B------:R-:W0:Y:S01]  /*0360*/  LDC.64 R12, c[0x0][0x380] ;  /* 0x0000e000ff0c7b82 */ /* 0x000e220000000a00 */
[----:B------:R-:W-:Y:S02]  /*0370*/  VIADD R16, R16, 0x1 ;  /* 0x0000000110107836 */ /* 0x000fe40000000000 */
[----:B------:R-:W-:-:S03]  /*0380*/  IMAD.MOV.U32 R10, RZ, RZ, R0 ;  /* 0x000000ffff0a7224 */ /* 0x000fc600078e0000 */
[----:B------:R-:W-:Y:S02]  /*0390*/  LOP3.LUT R16, R16, 0x3, RZ, 0xc0, !PT ;  /* 0x0000000310107812 */ /* 0x000fe400078ec0ff */
[----:B------:R-:W2:Y:S02]  /*03a0*/  LDC.64 R14, c[0x0][0x388] ;  /* 0x0000e200ff0e7b82 */ /* 0x000ea40000000a00 */
[----:B------:R-:W-:-:S07]  /*03b0*/  IADD3 R20, PT, PT, -R16, RZ, RZ ;  /* 0x000000ff10147210 */ /* 0x000fce0007ffe1ff */
.L_x_4:
[----:B0--3--:R-:W-:-:S06]  /*03c0*/  IMAD.WIDE R18, R10, 0x4, R12 ;  /* 0x000000040a127825 */ /* 0x009fcc00078e020c */
[----:B------:R-:W3:Y:S01]  /*03d0*/  LDG.E R19, desc[UR10][R18.64] ;  /* 0x0000000a12137981 */ /* 0x000ee2000c1e1900 */
[----:B--2---:R-:W-:-:S04]  /*03e0*/  IMAD.WIDE R16, R10, 0x4, R14 ;  /* 0x000000040a107825 */ /* 0x004fc800078e020e */
[----:B------:R-:W-:Y:S02]  /*03f0*/  VIADD R20, R20, 0x1 ;  /* 0x0000000114147836 */ /* 0x000fe40000000000 */
[----:B------:R-:W-:-:S03]  /*0400*/  IMAD.IADD R10, R11, 0x1, R10 ;  /* 0x000000010b0a7824 */ /* 0x000fc600078e020a */
[----:B------:R-:W-:Y:S01]  /*0410*/  ISETP.NE.AND P0, PT, R20, RZ, PT ;  /* 0x000000ff1400720c */ /* 0x000fe20003f05270 */
[----:B---3--:R3:W-:-:S12]  /*0420*/  STG.E desc[UR10][R16.64], R19 ;  /* 0x0000001310007986 */ /* 0x0087d8000c10190a */
[----:B------:R-:W-:Y:S05]  /*0430*/  @P0 BRA `(.L_x_4) ;  /* 0xfffffffc00e00947 */ /* 0x000fea000383ffff */
.L_x_3:
[----:B------:R-:W-:Y:S05]  /*0440*/  BSYNC.RECONVERGENT B1 ;  /* 0x0000000000017941 */ /* 0x000fea0003800200 */
.L_x_2:
[----:B------:R-:W-:Y:S05]  /*0450*/  @!P1 BRA `(.L_x_1) ;  /* 0x00000000004c9947 */ /* 0x000fea0003800000 */
.L_x_5:
[----:B0-----:R-:W-:-:S05]  /*0460*/  IMAD.WIDE R22, R10, 0x4, R4 ;  /* 0x000000040a167825 */ /* 0x001fca00078e0204 */
[----:B------:R-:W2:Y:S01]  /*0470*/  LDG.E R27, desc[UR10][R22.64] ;  /* 0x0000000a161b7981 */ /* 0x000ea2000c1e1900 */
[----:B-1----:R-:W-:-:S04]  /*0480*/  IMAD.WIDE R24, R10, 0x4, R6 ;  /* 0x000000040a187825 */ /* 0x002fc800078e0206 */
[C---:B------:R-:W-:Y:S01]  /*0490*/  IMAD.WIDE R12, R11.reuse, 0x4, R22 ;  /* 0x000000040b0c7825 */ /* 0x040fe200078e0216 */
[----:B--2---:R0:W-:Y:S04]  /*04a0*/  STG.E desc[UR10][R24.64], R27 ;  /* 0x0000001b18007986 */ /* 0x0041e8000c10190a */
[----:B------:R-:W2:Y:S01]  /*04b0*/  LDG.E R29, desc[UR10][R12.64] ;  /* 0x0000000a0c1d7981 */ /* 0x000ea2000c1e1900 */
[----:B------:R-:W-:-:S04]  /*04c0*/  IMAD.WIDE R14, R11, 0x4, R24 ;  /* 0x000000040b0e7825 */ /* 0x000fc800078e0218 */
[C---:B---3--:R-:W-:Y:S01]  /*04d0*/  IMAD.WIDE R16, R11.reuse, 0x4, R12 ;  /* 0x000000040b107825 */ /* 0x048fe200078e020c */
[----:B--2---:R0:W-:Y:S04]  /*04e0*/  STG.E desc[UR10][R14.64], R29 ;  /* 0x0000001d0e007986 */ /* 0x0041e8000c10190a */
[----:B------:R-:W2:Y:S01]  /*04f0*/  LDG.E R26, desc[UR10][R16.64] ;  /* 0x0000000a101a7981 */ /* 0x000ea2000c1e1900 */
[----:B------:R-:W-:-:S04]  /*0500*/  IMAD.WIDE R18, R11, 0x4, R14 ;  /* 0x000000040b127825 */ /* 0x000fc800078e020e */
[C---:B------:R-:W-:Y:S01]  /*0510*/  IMAD.WIDE R20, R11.reuse, 0x4, R16 ;  /* 0x000000040b147825 */ /* 0x040fe200078e0210 */
[----:B--2---:R0:W-:Y:S05]  /*0520*/  STG.E desc[UR10][R18.64], R26 ;  /* 0x0000001a12007986 */ /* 0x0041ea000c10190a */
[----:B------:R-:W2:Y:S01]  /*0530*/  LDG.E R21, desc[UR10][R20.64] ;  /* 0x0000000a14157981 */ /* 0x000ea2000c1e1900 */
[C---:B------:R-:W-:Y:S01]  /*0540*/  IMAD.WIDE R22, R11.reuse, 0x4, R18 ;  /* 0x000000040b167825 */ /* 0x040fe200078e0212 */
[----:B------:R-:W-:-:S04]  /*0550*/  LEA R10, R11, R10, 0x2 ;  /* 0x0000000a0b0a7211 */ /* 0x000fc800078e10ff */
[----:B------:R-:W-:Y:S01]  /*0560*/  ISETP.GE.AND P0, PT, R10, R9, PT ;  /* 0x000000090a00720c */ /* 0x000fe20003f06270 */
[----:B--2---:R0:W-:-:S12]  /*0570*/  STG.E desc[UR10][R22.64], R21 ;  /* 0x0000001516007986 */ /* 0x0041d8000c10190a */
[----:B------:R-:W-:Y:S05]  /*0580*/  @!P0 BRA `(.L_x_5) ;  /* 0xfffffffc00b48947 */ /* 0x000fea000383ffff */
.L_x_1:
[----:B------:R-:W-:Y:S05]  /*0590*/  BSYNC.RECONVERGENT B0 ;  /* 0x0000000000007941 */ /* 0x000fea0003800200 */
.L_x_0:
[----:B------:R-:W-:-:S04]  /*05a0*/  UISETP.NE.U32.AND UP0, UPT, UR9, URZ, UPT ;  /* 0x000000ff0900728c */ /* 0x000fc8000bf05070 */
[----:B------:R-:W-:-:S09]  /*05b0*/  UISETP.NE.AND.EX UP0, UPT, UR12, URZ, UPT, UP0 ;  /* 0x000000ff0c00728c */ /* 0x000fd2000bf05300 */
[----:B------:R-:W-:Y:S05]  /*05c0*/  BRA.U UP0, `(.L_x_6) ;  /* 0x0000000100047547 */ /* 0x000fea000b800000 */
[----:B------:R-:W-:Y:S05]  /*05d0*/  BPT.TRAP 0x1 ;  /* 0x000000040000795c */ /* 0x000fea0000300000 */
.L_x_6:
[----:B------:R-:W2:Y:S01]  /*05e0*/  S2R R5, SR_TID.Y ;  /* 0x0000000000057919 */ /* 0x000ea20000002200 */
[----:B------:R-:W-:Y:S01]  /*05f0*/  BSSY B0, `(.L_x_7) ;  /* 0x0000026000007945 */ /* 0x000fe20003800000 */
[----:B-1----:R-:W1:Y:S01]  /*0600*/  S2R R7, SR_TID.Z ;  /* 0x0000000000077919 */ /* 0x002e620000002300 */
[----:B------:R-:W-:Y:S01]  /*0610*/  BAR.SYNC.DEFER_BLOCKING 0x0 ;  /* 0x0000000000007b1d */ /* 0x000fe20000010000 */
[----:B--2---:R-:W-:-:S05]  /*0620*/  IMAD.IADD R6, R8, 0x1, R5 ;  /* 0x0000000108067824 */ /* 0x004fca00078e0205 */
[----:B-1----:R-:W-:-:S13]  /*0630*/  LOP3.LUT P0, R6, R6, RZ, R7, 0xfa, !PT ;  /* 0x000000ff06067212 */ /* 0x002fda000780fa07 */
[----:B------:R-:W-:Y:S05]  /*0640*/  @P0 BRA `(.L_x_8) ;  /* 0x0000000000800947 */ /* 0x000fea0003800000 */
[----:B------:R-:W1:Y:S01]  /*0650*/  S2R R8, SR_LANEID ;  /* 0x0000000000087919 */ /* 0x000e620000000000 */
[----:B------:R-:W2:Y:S01]  /*0660*/  S2UR UR4, SR_CTAID.Y ;  /* 0x00000000000479c3 */ /* 0x000ea20000002600 */
[----:B------:R-:W4:Y:S01]  /*0670*/  LDCU UR5, c[0x0][0x374] ;  /* 0x00006e80ff0577ac */ /* 0x000f220008000800 */
[----:B------:R-:W5:Y:S06]  /*0680*/  LDCU UR6, c[0x0][0x378] ;  /* 0x00006f00ff0677ac */ /* 0x000f6c0008000800 */
[----:B------:R-:W0:Y:S01]  /*0690*/  S2UR UR7, SR_CTAID.Z ;  /* 0x00000000000779c3 */ /* 0x000e220000002700 */
[----:B------:R-:W-:Y:S01]  /*06a0*/  VOTEU.ANY UR15, UPT, PT ;  /* 0x00000000000f7886 */ /* 0x000fe200038e0100 */
[----:B------:R-:W-:Y:S01]  /*06b0*/  UIADD3 UR8, UPT, UPT, URZ, -UR14, URZ ;  /* 0x8000000eff087290 */ /* 0x000fe2000fffe0ff */
[----:B------:R-:W1:Y:S08]  /*06c0*/  FLO.U32 R7, UR15 ;  /* 0x0000000f00077d00 */ /* 0x000e7000080e0000 */
[----:B------:R-:W3:Y:S01]  /*06d0*/  POPC R4, UR15 ;  /* 0x0000000f00047d09 */ /* 0x000ee20008000000 */
[----:B----4-:R-:W-:-:S02]  /*06e0*/  UIMAD UR5, UR8, UR5, URZ ;  /* 0x00000005080572a4 */ /* 0x010fc4000f8e02ff */
[----:B--2---:R-:W-:Y:S01]  /*06f0*/  UIADD3 UR4, UPT, UPT, UR13, UR4, URZ ;  /* 0x000000040d047290 */ /* 0x004fe2000fffe0ff */
[----:B-1----:R-:W-:Y:S01]  /*0700*/  ISETP.EQ.U32.AND P0, PT, R7, R8, PT ;  /* 0x000000080700720c */ /* 0x002fe20003f02070 */
[----:B0-----:R-:W-:-:S04]  /*0710*/  UIADD3 UR7, UPT, UPT, -UR7, URZ, URZ ;  /* 0x000000ff07077290 */ /* 0x001fc8000fffe1ff */
[----:B------:R-:W-:Y:S02]  /*0720*/  UISETP.NE.AND UP0, UPT, UR4, UR7, UPT ;  /* 0x000000070400728c */ /* 0x000fe4000bf05270 */
[----:B-----5:R-:W-:-:S04]  /*0730*/  UIMAD UR4, UR6, UR5, -0x7fffffff ;  /* 0x80000001060474a4 */ /* 0x020fc8000f8e0205 */
[----:B------:R-:W-:-:S06]  /*0740*/  USEL UR4, UR4, 0x1, !UP0 ;  /* 0x0000000104047887 */ /* 0x000fcc000c000000 */
[----:B---3--:R-:W-:Y:S01]  /*0750*/  IMAD R5, R4, UR4, RZ ;  /* 0x0000000404057c24 */ /* 0x008fe2000f8e02ff */
[----:B------:R-:W-:Y:S06]  /*0760*/  @P0 MEMBAR.ALL.GPU ;  /* 0x0000000000000992 */ /* 0x000fec000000a000 */
[----:B------:R-:W-:-:S00]  /*0770*/  @P0 ERRBAR ;  /* 0x00000000000009ab */ /* 0x000fc00000000000 */
[----:B------:R-:W-:Y:S06]  /*0780*/  @P0 CGAERRBAR ;  /* 0x00000000000005ab */ /* 0x000fec0000000000 */
[----:B------:R-:W2:Y:S01]  /*0790*/  @P0 ATOM.E.ADD.STRONG.GPU PT, R8, desc[UR10][R2.64+0x4], R5 ;  /* 0x800004050208098a */ /* 0x000ea200081ef10a */
[----:B------:R-:W0:Y:S02]  /*07a0*/  S2R R10, SR_LTMASK ;  /* 0x00000000000a7919 */ /* 0x000e240000003900 */
[----:B0-----:R-:W-:-:S04]  /*07b0*/  LOP3.LUT R10, R10, UR15, RZ, 0xc0, !PT ;  /* 0x0000000f0a0a7c12 */ /* 0x001fc8000f8ec0ff */
[----:B------:R-:W0:Y:S01]  /*07c0*/  POPC R11, R10 ;  /* 0x0000000a000b7309 */ /* 0x000e220000000000 */
[----:B--2---:R-:W0:Y:S02]  /*07d0*/  SHFL.IDX PT, R4, R8, R7, 0x1f ;  /* 0x00001f0708047589 */ /* 0x004e2400000e0000 */
[----:B0-----:R-:W-:-:S07]  /*07e0*/  IMAD R4, R11, UR4, R4 ;  /* 0x000000040b047c24 */ /* 0x001fce000f8e0204 */
.L_x_9:
[----:B------:R-:W2:Y:S04]  /*07f0*/  LD.E.STRONG.GPU R5, desc[UR10][R2.64+0x4] ;  /* 0x0000040a02057980 */ /* 0x000ea8000c10f900 */
[----:B--2---:R-:W-:Y:S01]  /*0800*/  CCTL.IVALL ;  /* 0x00000000ff00798f */ /* 0x004fe20002000000 */
[----:B------:R-:W-:Y:S05]  /*0810*/  YIELD ;  /* 0x0000000000007946 */ /* 0x000fea0003800000 */
[----:B------:R-:W-:-:S04]  /*0820*/  LOP3.LUT R5, R5, R4, RZ, 0x3c, !PT ;  /* 0x0000000405057212 */ /* 0x000fc800078e3cff */
[----:B------:R-:W-:-:S13]  /*0830*/  ISETP.GT.AND P0, PT, R5, -0x1, PT ;  /* 0xffffffff0500780c */ /* 0x000fda0003f04270 */
[----:B------:R-:W-:Y:S05]  /*0840*/  @P0 BRA `(.L_x_9) ;  /* 0xfffffffc00e80947 */ /* 0x000fea000383ffff */
.L_x_8:
[----:B------:R-:W-:Y:S05]  /*0850*/  BSYNC B0 ;  /* 0x0000000000007941 */ /* 0x000fea0003800000 */
.L_x_7:
[----:B------:R-:W-:-:S03]  /*0860*/  UMOV UR4, 0xffffffff ;  /* 0xffffffff00047882 */ /* 0x000fc60000000000 */
[----:B------:R-:W-:Y:S05]  /*0870*/  BRA.DIV UR4, `(.L_x_10) ;  /* 0x0000000604a07947 */ /* 0x000fea000b800000 */
[----:B------:R-:W-:Y:S06]  /*0880*/  BAR.SYNC.DEFER_BLOCKING 0x0 ;  /* 0x0000000000007b1d */ /* 0x000fec0000010000 */
.L_x_29:
[----:B------:R-:W-:-:S13]  /*0890*/  ISETP.GE.AND P0, PT, R9, 0x2, PT ;  /* 0x000000020900780c */ /* 0x000fda0003f06270 */
[----:B------:R-:W-:Y:S05]  /*08a0*/  @!P0 EXIT ;  /* 0x000000000000894d */ /* 0x000fea0003800000 */
[----:B------:R-:W1:Y:S01]  /*08b0*/  S2UR UR6, SR_CTAID.Y ;  /* 0x00000000000679c3 */ /* 0x000e620000002600 */
[----:B------:R-:W2:Y:S01]  /*08c0*/  LDCU UR4, c[0x0][0x374] ;  /* 0x00006e80ff0477ac */ /* 0x000ea20008000800 */
[----:B------:R-:W4:Y:S06]  /*08d0*/  LDCU UR5, c[0x0][0x378] ;  /* 0x00006f00ff0577ac */ /* 0x000f2c0008000800 */
[----:B------:R-:W5:Y:S01]  /*08e0*/  S2UR UR8, SR_CTAID.Z ;  /* 0x00000000000879c3 */ /* 0x000f620000002700 */
[----:B------:R-:W-:-:S07]  /*08f0*/  UIADD3 UR7, UPT, UPT, URZ, -UR14, URZ ;  /* 0x8000000eff077290 */ /* 0x000fce000fffe0ff */
[----:B------:R-:W0:Y:S01]  /*0900*/  LDC.64 R4, c[0x0][0x388] ;  /* 0x0000e200ff047b82 */ /* 0x000e220000000a00 */
[----:B--2---:R-:W-:-:S04]  /*0910*/  UIMAD UR4, UR7, UR4, URZ ;  /* 0x00000004070472a4 */ /* 0x004fc8000f8e02ff */
[----:B----4-:R-:W-:Y:S02]  /*0920*/  UIMAD UR4, UR5, UR4, -0x7fffffff ;  /* 0x80000001050474a4 */ /* 0x010fe4000f8e0204 */
[----:B-1----:R-:W-:-:S04]  /*0930*/  UIADD3 UR6, UPT, UPT, UR13, UR6, URZ ;  /* 0x000000060d067290 */ /* 0x002fc8000fffe0ff */
[----:B------:R-:W-:Y:S01]  /*0940*/  MOV R8, UR4 ;  /* 0x0000000400087c02 */ /* 0x000fe20008000f00 */
[----:B-----5:R-:W-:-:S05]  /*0950*/  IMAD R7, RZ, RZ, -UR8 ;  /* 0x80000008ff077e24 */ /* 0x020fca000f8e02ff */
[----:B------:R-:W-:Y:S01]  /*0960*/  ISETP.NE.AND P0, PT, R7, UR6, PT ;  /* 0x0000000607007c0c */ /* 0x000fe2000bf05270 */
[----:B------:R-:W-:Y:S02]  /*0970*/  IMAD.MOV.U32 R7, RZ, RZ, 0x1 ;  /* 0x00000001ff077424 */ /* 0x000fe400078e00ff */
[----:B0-----:R-:W-:Y:S01]  /*0980*/  IMAD.WIDE R4, R0, 0x4, R4 ;  /* 0x0000000400047825 */ /* 0x001fe200078e0204 */
[----:B------:R-:W-:-:S09]  /*0990*/  SEL R8, R8, 0x1, !P0 ;  /* 0x0000000108087807 */ /* 0x000fd20004000000 */
.L_x_26:
[----:B0-----:R-:W0:Y:S01]  /*09a0*/  LDC R9, c[0x0][0x390] ;  /* 0x0000e400ff097b82 */ /* 0x001e220000000800 */
[C---:B------:R-:W-:Y:S01]  /*09b0*/  ISETP.GE.AND P0, PT, R0.reuse, R7, PT ;  /* 0x000000070000720c */ /* 0x040fe20003f06270 */
[----:B------:R-:W-:Y:S01]  /*09c0*/  BSSY.RECONVERGENT B0, `(.L_x_11) ;  /* 0x0000008000007945 */ /* 0x000fe20003800200 */
[----:B-----5:R-:W-:Y:S02]  /*09d0*/  IMAD.MOV.U32 R10, RZ, RZ, RZ ;  /* 0x000000ffff0a7224 */ /* 0x020fe400078e00ff */
[----:B0-----:R-:W-:-:S13]  /*09e0*/  ISETP.LT.AND P0, PT, R0, R9, P0 ;  /* 0x000000090000720c */ /* 0x001fda0000701270 */
[----:B-1----:R-:W-:Y:S05]  /*09f0*/  @!P0 BRA `(.L_x_12) ;  /* 0x0000000000108947 */ /* 0x002fea0003800000 */
[----:B------:R-:W0:Y:S01]  /*0a00*/  LDC.64 R10, c[0x0][0x388] ;  /* 0x0000e200ff0a7b82 */ /* 0x000e220000000a00 */
[----:B------:R-:W-:-:S05]  /*0a10*/  IADD3 R13, PT, PT, R0, -R7, RZ ;  /* 0x80000007000d7210 */ /* 0x000fca0007ffe0ff */
[----:B0-----:R-:W-:-:S06]  /*0a20*/  IMAD.WIDE R10, R13, 0x4, R10 ;  /* 0x000000040d0a7825 */ /* 0x001fcc00078e020a */
[----:B------:R0:W5:Y:S02]  /*0a30*/  LDG.E R10, desc[UR10][R10.64] ;  /* 0x0000000a0a0a7981 */ /* 0x000164000c1e1900 */
.L_x_12:
[----:B------:R-:W-:Y:S05]  /*0a40*/  BSYNC.RECONVERGENT B0 ;  /* 0x0000000000007941 */ /* 0x000fea0003800200 */
.L_x_11:
[----:B------:R-:W-:-:S04]  /*0a50*/  UISETP.NE.U32.AND UP0, UPT, UR9, URZ, UPT ;  /* 0x000000ff0900728c */ /* 0x000fc8000bf05070 */
[----:B------:R-:W-:-:S09]  /*0a60*/  UISETP.NE.AND.EX UP0, UPT, UR12, URZ, UPT, UP0 ;  /* 0x000000ff0c00728c */ /* 0x000fd2000bf05300 */
[----:B------:R-:W-:Y:S05]  /*0a70*/  BRA.U !UP0, `(.L_x_13) ;  /* 0x00000005081c7547 */ /* 0x000fea000b800000 */
[----:B------:R-:W-:Y:S01]  /*0a80*/  UMOV UR4, 0xffffffff ;  /* 0xffffffff00047882 */ /* 0x000fe20000000000 */
[----:B------:R-:W-:Y:S02]  /*0a90*/  ISETP.NE.AND P1, PT, R6, RZ, PT ;  /* 0x000000ff0600720c */ /* 0x000fe40003f25270 */
[----:B------:R-:W-:Y:S11]  /*0aa0*/  BRA.DIV UR4, `(.L_x_14) ;  /* 0x0000000604407947 */ /* 0x000ff6000b800000 */
[----:B------:R-:W-:Y:S06]  /*0ab0*/  BAR.SYNC.DEFER_BLOCKING 0x0 ;  /* 0x0000000000007b1d */ /* 0x000fec0000010000 */
.L_x_32:
[----:B------:R-:W-:Y:S04]  /*0ac0*/  BSSY B0, `(.L_x_15) ;  /* 0x0000017000007945 */ /* 0x000fe80003800000 */
[----:B------:R-:W-:Y:S05]  /*0ad0*/  @P1 BRA `(.L_x_16) ;  /* 0x0000000000541947 */ /* 0x000fea0003800000 */
[----:B0-----:R-:W0:Y:S01]  /*0ae0*/  S2R R11, SR_LANEID ;  /* 0x00000000000b7919 */ /* 0x001e220000000000 */
[----:B------:R-:W-:Y:S02]  /*0af0*/  VOTEU.ANY UR4, UPT, PT ;  /* 0x0000000000047886 */ /* 0x000fe400038e0100 */
[----:B------:R-:W0:Y:S01]  /*0b00*/  FLO.U32 R12, UR4 ;  /* 0x00000004000c7d00 */ /* 0x000e2200080e0000 */
[----:B------:R-:W-:-:S06]  /*0b10*/  UPOPC UR5, UR4 ;  /* 0x00000004000572bf */ /* 0x000fcc0008000000 */
[----:B------:R-:W-:Y:S01]  /*0b20*/  IMAD R13, R8, UR5, RZ ;  /* 0x00000005080d7c24 */ /* 0x000fe2000f8e02ff */
[----:B0-----:R-:W-:-:S13]  /*0b30*/  ISETP.EQ.U32.AND P2, PT, R12, R11, PT ;  /* 0x0000000b0c00720c */ /* 0x001fda0003f42070 */
[----:B------:R-:W-:Y:S06]  /*0b40*/  @P2 MEMBAR.ALL.GPU ;  /* 0x0000000000002992 */ /* 0x000fec000000a000 */
[----:B------:R-:W-:-:S00]  /*0b50*/  @P2 ERRBAR ;  /* 0x00000000000029ab */ /* 0x000fc00000000000 */
[----:B------:R-:W-:Y:S06]  /*0b60*/  @P2 CGAERRBAR ;  /* 0x00000000000025ab */ /* 0x000fec0000000000 */
[----:B------:R-:W2:Y:S01]  /*0b70*/  @P2 ATOM.E.ADD.STRONG.GPU PT, R13, desc[UR10][R2.64+0x4], R13 ;  /* 0x8000040d020d298a */ /* 0x000ea200081ef10a */
[----:B------:R-:W0:Y:S02]  /*0b80*/  S2R R14, SR_LTMASK ;  /* 0x00000000000e7919 */ /* 0x000e240000003900 */
[----:B0-----:R-:W-:-:S06]  /*0b90*/  LOP3.LUT R14, R14, UR4, RZ, 0xc0, !PT ;  /* 0x000000040e0e7c12 */ /* 0x001fcc000f8ec0ff */
[----:B------:R-:W0:Y:S01]  /*0ba0*/  POPC R14, R14 ;  /* 0x0000000e000e7309 */ /* 0x000e220000000000 */
[----:B--2---:R-:W0:Y:S02]  /*0bb0*/  SHFL.IDX PT, R11, R13, R12, 0x1f ;  /* 0x00001f0c0d0b7589 */ /* 0x004e2400000e0000 */
[----:B0-----:R-:W-:-:S07]  /*0bc0*/  IMAD R11, R8, R14, R11 ;  /* 0x0000000e080b7224 */ /* 0x001fce00078e020b */
.L_x_17:
[----:B------:R-:W2:Y:S04]  /*0bd0*/  LD.E.STRONG.GPU R12, desc[UR10][R2.64+0x4] ;  /* 0x0000040a020c7980 */ /* 0x000ea8000c10f900 */
[----:B--2---:R-:W-:Y:S01]  /*0be0*/  CCTL.IVALL ;  /* 0x00000000ff00798f */ /* 0x004fe20002000000 */
[----:B------:R-:W-:Y:S05]  /*0bf0*/  YIELD ;  /* 0x0000000000007946 */ /* 0x000fea0003800000 */
[----:B------:R-:W-:-:S04]  /*0c00*/  LOP3.LUT R12, R12, R11, RZ, 0x3c, !PT ;  /* 0x0000000b0c0c7212 */ /* 0x000fc800078e3cff */
[----:B------:R-:W-:-:S13]  /*0c10*/  ISETP.GT.AND P2, PT, R12, -0x1, PT ;  /* 0xffffffff0c00780c */ /* 0x000fda0003f44270 */
[----:B------:R-:W-:Y:S05]  /*0c20*/  @P2 BRA `(.L_x_17) ;  /* 0xfffffffc00e82947 */ /* 0x000fea000383ffff */
.L_x_16:
[----:B------:R-:W-:Y:S05]  /*0c30*/  BSYNC B0 ;  /* 0x0000000000007941 */ /* 0x000fea0003800000 */
.L_x_15:
[----:B------:R-:W-:-:S03]  /*0c40*/  UMOV UR4, 0xffffffff ;  /* 0xffffffff00047882 */ /* 0x000fc60000000000 */
[----:B------:R-:W-:Y:S05]  /*0c50*/  BRA.DIV UR4, `(.L_x_18) ;  /* 0x0000000604007947 */ /* 0x000fea000b800000 */
[----:B------:R-:W-:Y:S06]  /*0c60*/  BAR.SYNC.DEFER_BLOCKING 0x0 ;  /* 0x0000000000007b1d */ /* 0x000fec0000010000 */
.L_x_35:
[----:B------:R-:W-:Y:S04]  /*0c70*/  BSSY.RECONVERGENT B0, `(.L_x_19) ;  /* 0x0000005000007945 */ /* 0x000fe80003800200 */
[----:B------:R-:W-:Y:S05]  /*0c80*/  @!P0 BRA `(.L_x_20) ;  /* 0x00000000000c8947 */ /* 0x000fea0003800000 */
[----:B0-----:R-:W2:Y:S02]  /*0c90*/  LDG.E R11, desc[UR10][R4.64] ;  /* 0x0000000a040b7981 */ /* 0x001ea4000c1e1900 */
[----:B--2--5:R-:W-:-:S05]  /*0ca0*/  IMAD.IADD R11, R11, 0x1, R10 ;  /* 0x000000010b0b7824 */ /* 0x024fca00078e020a */
[----:B------:R1:W-:Y:S02]  /*0cb0*/  STG.E desc[UR10][R4.64], R11 ;  /* 0x0000000b04007986 */ /* 0x0003e4000c10190a */
.L_x_20:
[----:B------:R-:W-:Y:S05]  /*0cc0*/  BSYNC.RECONVERGENT B0 ;  /* 0x0000000000007941 */ /* 0x000fea0003800200 */
.L_x_19:
[----:B------:R-:W-:-:S03]  /*0cd0*/  UMOV UR4, 0xffffffff ;  /* 0xffffffff00047882 */ /* 0x000fc60000000000 */
[----:B------:R-:W-:Y:S05]  /*0ce0*/  BRA.DIV UR4, `(.L_x_21) ;  /* 0x0000000604087947 */ /* 0x000fea000b800000 */
[----:B------:R-:W-:Y:S06]  /*0cf0*/  BAR.SYNC.DEFER_BLOCKING 0x0 ;  /* 0x0000000000007b1d */ /* 0x000fec0000010000 */
.L_x_38:
[----:B------:R-:W-:Y:S04]  /*0d00*/  BSSY B0, `(.L_x_22) ;  /* 0x0000017000007945 */ /* 0x000fe80003800000 */
[----:B------:R-:W-:Y:S05]  /*0d10*/  @P1 BRA `(.L_x_23) ;  /* 0x0000000000541947 */ /* 0x000fea0003800000 */
[----:B01----:R-:W0:Y:S01]  /*0d20*/  S2R R11, SR_LANEID ;  /* 0x00000000000b7919 */ /* 0x003e220000000000 */
[----:B------:R-:W-:Y:S02]  /*0d30*/  VOTEU.ANY UR4, UPT, PT ;  /* 0x0000000000047886 */ /* 0x000fe400038e0100 */
[----:B------:R-:W0:Y:S01]  /*0d40*/  FLO.U32 R12, UR4 ;  /* 0x00000004000c7d00 */ /* 0x000e2200080e0000 */
[----:B------:R-:W-:Y:S01]  /*0d50*/  UPOPC UR5, UR4 ;  /* 0x00000004000572bf */ /* 0x000fe20008000000 */
[----:B0-----:R-:W-:-:S05]  /*0d60*/  ISETP.EQ.U32.AND P0, PT, R12, R11, PT ;  /* 0x0000000b0c00720c */ /* 0x001fca0003f02070 */
[----:B------:R-:W-:-:S08]  /*0d70*/  IMAD R11, R8, UR5, RZ ;  /* 0x00000005080b7c24 */ /* 0x000fd0000f8e02ff */
[----:B------:R-:W-:Y:S06]  /*0d80*/  @P0 MEMBAR.ALL.GPU ;  /* 0x0000000000000992 */ /* 0x000fec000000a000 */
[----:B------:R-:W-:-:S00]  /*0d90*/  @P0 ERRBAR ;  /* 0x00000000000009ab */ /* 0x000fc00000000000 */
[----:B------:R-:W-:Y:S06]  /*0da0*/  @P0 CGAERRBAR ;  /* 0x00000000000005ab */ /* 0x000fec0000000000 */
[----:B------:R-:W2:Y:S01]  /*0db0*/  @P0 ATOM.E.ADD.STRONG.GPU PT, R11, desc[UR10][R2.64+0x4], R11 ;  /* 0x8000040b020b098a */ /* 0x000ea200081ef10a */
[----:B------:R-:W0:Y:S02]  /*0dc0*/  S2R R14, SR_LTMASK ;  /* 0x00000000000e7919 */ /* 0x000e240000003900 */
[----:B0-----:R-:W-:-:S04]  /*0dd0*/  LOP3.LUT R14, R14, UR4, RZ, 0xc0, !PT ;  /* 0x000000040e0e7c12 */ /* 0x001fc8000f8ec0ff */
[----:B-----5:R-:W0:Y:S01]  /*0de0*/  POPC R10, R14 ;  /* 0x0000000e000a7309 */ /* 0x020e220000000000 */
[----:B--2---:R-:W0:Y:S02]  /*0df0*/  SHFL.IDX PT, R13, R11, R12, 0x1f ;  /* 0x00001f0c0b0d7589 */ /* 0x004e2400000e0000 */
[----:B0-----:R-:W-:-:S07]  /*0e00*/  IMAD R10, R8, R10, R13 ;  /* 0x0000000a080a7224 */ /* 0x001fce00078e020d */
.L_x_24:
[----:B------:R-:W2:Y:S04]  /*0e10*/  LD.E.STRONG.GPU R11, desc[UR10][R2.64+0x4] ;  /* 0x0000040a020b7980 */ /* 0x000ea8000c10f900 */
[----:B--2---:R-:W-:Y:S01]  /*0e20*/  CCTL.IVALL ;  /* 0x00000000ff00798f */ /* 0x004fe20002000000 */
[----:B------:R-:W-:Y:S05]  /*0e30*/  YIELD ;  /* 0x0000000000007946 */ /* 0x000fea0003800000 */
[----:B------:R-:W-:-:S04]  /*0e40*/  LOP3.LUT R11, R11, R10, RZ, 0x3c, !PT ;  /* 0x0000000a0b0b7212 */ /* 0x000fc800078e3cff */
[----:B------:R-:W-:-:S13]  /*0e50*/  ISETP.GT.AND P0, PT, R11, -0x1, PT ;  /* 0xffffffff0b00780c */ /* 0x000fda0003f04270 */
[----:B------:R-:W-:Y:S05]  /*0e60*/  @P0 BRA `(.L_x_24) ;  /* 0xfffffffc00e80947 */ /* 0x000fea000383ffff */
.L_x_23:
[----:B------:R-:W-:Y:S05]  /*0e70*/  BSYNC B0 ;  /* 0x0000000000007941 */ /* 0x000fea0003800000 */
.L_x_22:
[----:B------:R-:W-:-:S03]  /*0e80*/  UMOV UR4, 0xffffffff ;  /* 0xffffffff00047882 */ /* 0x000fc60000000000 */
[----:B------:R-:W-:Y:S05]  /*0e90*/  BRA.DIV UR4, `(.L_x_25) ;  /* 0x0000000204c87947 */ /* 0x000fea000b800000 */
[----:B------:R-:W-:Y:S06]  /*0ea0*/  BAR.SYNC.DEFER_BLOCKING 0x0 ;  /* 0x0000000000007b1d */ /* 0x000fec0000010000 */
.L_x_41:
[----:B------:R-:W-:-:S05]  /*0eb0*/  IMAD.SHL.U32 R7, R7, 0x2, RZ ;  /* 0x0000000207077824 */ /* 0x000fca00078e00ff */
[----:B------:R-:W-:-:S13]  /*0ec0*/  ISETP.GE.AND P0, PT, R7, R9, PT ;  /* 0x000000090700720c */ /* 0x000fda0003f06270 */
[----:B------:R-:W-:Y:S05]  /*0ed0*/  @!P0 BRA `(.L_x_26) ;  /* 0xfffffff800b08947 */ /* 0x000fea000383ffff */
[----:B------:R-:W-:Y:S05]  /*0ee0*/  EXIT ;  /* 0x000000000000794d */ /* 0x000fea0003800000 */
.L_x_13:
[----:B------:R-:W-:Y:S05]  /*0ef0*/  BPT.TRAP 0x1 ;  /* 0x000000040000795c */ /* 0x000fea0000300000 */
.L_x_10:
[----:B------:R-:W-:Y:S01]  /*0f00*/  BSSY B0, `(.L_x_27) ;  /* 0x0000009000007945 */ /* 0x000fe20003800000 */
[----:B------:R-:W-:Y:S02]  /*0f10*/  CS2R R12, SRZ ;  /* 0x00000000000c7805 */ /* 0x000fe4000001ff00 */
[----:B0----5:R-:W-:-:S07]  /*0f20*/  MOV R11, 0xffffffff ;  /* 0xffffffff000b7802 */ /* 0x021fce0000000f00 */
[----:B0--3--:R-:W-:Y:S05]  /*0f30*/  WARPSYNC.COLLECTIVE.ALL `(.L_x_28) ;  /* 0x0000000000147948 */ /* 0x009fea0003c00000 */
[----:B------:R-:W-:-:S04]  /*0f40*/  SHF.L.U32 R13, R13, 0x10, RZ ;  /* 0x000000100d0d7819 */ /* 0x000fc800000006ff */
[----:B------:R-:W-:-:S05]  /*0f50*/  LOP3.LUT R13, R13, 0xf, R12, 0xf8, !PT ;  /* 0x0000000f0d0d7812 */ /* 0x000fca00078ef80c */
[----:B------:R1:W-:Y:S02]  /*0f60*/  BAR.SYNC.DEFER_BLOCKING R13, R13 ;  /* 0x0000000d0000731d */ /* 0x0003e40000010000 */
[----:B-1----:R-:W-:-:S04]  /*0f70*/  SHF.R.U32 R13, R13, 0x10, RZ ;  /* 0x000000100d0d7819 */ /* 0x002fc800000016ff */
[----:B0--3--:R-:W-:Y:S05]  /*0f80*/  ENDCOLLECTIVE ;  /* 0x000000000000791b */ /* 0x009fea0003800000 */
.L_x_28:
[----:B------:R-:W-:Y:S05]  /*0f90*/  BSYNC B0 ;  /* 0x0000000000007941 */ /* 0x000fea0003800000 */
.L_x_27:
[----:B------:R-:W-:Y:S05]  /*0fa0*/  BRA `(.L_x_29) ;  /* 0xfffffff800387947 */ /* 0x000fea000383ffff */
.L_x_14:
[----:B------:R-:W-:Y:S01]  /*0fb0*/  BSSY B0, `(.L_x_30) ;  /* 0x0000009000007945 */ /* 0x000fe20003800000 */
[----:B------:R-:W-:Y:S01]  /*0fc0*/  CS2R R12, SRZ ;  /* 0x00000000000c7805 */ /* 0x000fe2000001ff00 */
[----:B0-----:R-:W-:-:S07]  /*0fd0*/  IMAD.MOV.U32 R11, RZ, RZ, -0x1 ;  /* 0xffffffffff0b7424 */ /* 0x001fce00078e00ff */
[----:B---3-5:R-:W-:Y:S05]  /*0fe0*/  WARPSYNC.COLLECTIVE.ALL `(.L_x_31) ;  /* 0x0000000000147948 */ /* 0x028fea0003c00000 */
[----:B------:R-:W-:-:S04]  /*0ff0*/  SHF.L.U32 R13, R13, 0x10, RZ ;  /* 0x000000100d0d7819 */ /* 0x000fc800000006ff */
[----:B------:R-:W-:-:S05]  /*1000*/  LOP3.LUT R13, R13, 0xf, R12, 0xf8, !PT ;  /* 0x0000000f0d0d7812 */ /* 0x000fca00078ef80c */
[----:B------:R0:W-:Y:S02]  /*1010*/  BAR.SYNC.DEFER_BLOCKING R13, R13 ;  /* 0x0000000d0000731d */ /* 0x0001e40000010000 */
[----:B0-----:R-:W-:-:S04]  /*1020*/  SHF.R.U32 R13, R13, 0x10, RZ ;  /* 0x000000100d0d7819 */ /* 0x001fc800000016ff */
[----:B---3-5:R-:W-:Y:S05]  /*1030*/  ENDCOLLECTIVE ;  /* 0x000000000000791b */ /* 0x028fea0003800000 */
.L_x_31:
[----:B------:R-:W-:Y:S05]  /*1040*/  BSYNC B0 ;  /* 0x0000000000007941 */ /* 0x000fea0003800000 */
.L_x_30:
[----:B------:R-:W-:Y:S05]  /*1050*/  BRA `(.L_x_32) ;  /* 0xfffffff800987947 */ /* 0x000fea000383ffff */
.L_x_18:
        /* <DEDUP_REMOVED lines=9> */
.L_x_34:
[----:B------:R-:W-:Y:S05]  /*10f0*/  BSYNC B0 ;  /* 0x0000000000007941 */ /* 0x000fea0003800000 */
.L_x_33:
[----:B------:R-:W-:Y:S05]  /*1100*/  BRA `(.L_x_35) ;  /* 0xfffffff800d87947 */ /* 0x000fea000383ffff */
.L_x_21:
[----:B------:R-:W-:Y:S01]  /*1110*/  BSSY B0, `(.L_x_36) ;  /* 0x0000009000007945 */ /* 0x000fe20003800000 */
[----:B------:R-:W-:Y:S02]  /*1120*/  CS2R R12, SRZ ;  /* 0x00000000000c7805 */ /* 0x000fe4000001ff00 */
[----:B01----:R-:W-:-:S07]  /*1130*/  MOV R11, 0xffffffff ;  /* 0xffffffff000b7802 */ /* 0x003fce0000000f00 */
[----:B---3-5:R-:W-:Y:S05]  /*1140*/  WARPSYNC.COLLECTIVE.ALL `(.L_x_37) ;  /* 0x0000000000147948 */ /* 0x028fea0003c00000 */
[----:B------:R-:W-:-:S04]  /*1150*/  SHF.L.U32 R13, R13, 0x10, RZ ;  /* 0x000000100d0d7819 */ /* 0x000fc800000006ff */
[----:B------:R-:W-:-:S05]  /*1160*/  LOP3.LUT R13, R13, 0xf, R12, 0xf8, !PT ;  /* 0x0000000f0d0d7812 */ /* 0x000fca00078ef80c */
[----:B------:R0:W-:Y:S02]  /*1170*/  BAR.SYNC.DEFER_BLOCKING R13, R13 ;  /* 0x0000000d0000731d */ /* 0x0001e40000010000 */
[----:B0-----:R-:W-:-:S04]  /*1180*/  SHF.R.U32 R13, R13, 0x10, RZ ;  /* 0x000000100d0d7819 */ /* 0x001fc800000016ff */
[----:B---3-5:R-:W-:Y:S05]  /*1190*/  ENDCOLLECTIVE ;  /* 0x000000000000791b */ /* 0x028fea0003800000 */
.L_x_37:
[----:B------:R-:W-:Y:S05]  /*11a0*/  BSYNC B0 ;  /* 0x0000000000007941 */ /* 0x000fea0003800000 */
.L_x_36:
[----:B------:R-:W-:Y:S05]  /*11b0*/  BRA `(.L_x_38) ;  /* 0xfffffff800d07947 */ /* 0x000fea000383ffff */
.L_x_25:
[----:B------:R-:W-:Y:S01]  /*11c0*/  BSSY B0, `(.L_x_39) ;  /* 0x0000009000007945 */ /* 0x000fe20003800000 */
[----:B------:R-:W-:Y:S01]  /*11d0*/  CS2R R12, SRZ ;  /* 0x00000000000c7805 */ /* 0x000fe2000001ff00 */
[----:B01----:R-:W-:-:S07]  /*11e0*/  IMAD.MOV.U32 R11, RZ, RZ, -0x1 ;  /* 0xffffffffff0b7424 */ /* 0x003fce00078e00ff */
[----:B---3-5:R-:W-:Y:S05]  /*11f0*/  WARPSYNC.COLLECTIVE.ALL `(.L_x_40) ;  /* 0x0000000000147948 */ /* 0x028fea0003c00000 */
[----:B------:R-:W-:-:S04]  /*1200*/  SHF.L.U32 R13, R13, 0x10, RZ ;  /* 0x000000100d0d7819 */ /* 0x000fc800000006ff */
[----:B------:R-:W-:-:S05]  /*1210*/  LOP3.LUT R13, R13, 0xf, R12, 0xf8, !PT ;  /* 0x0000000f0d0d7812 */ /* 0x000fca00078ef80c */
[----:B------:R0:W-:Y:S02]  /*1220*/  BAR.SYNC.DEFER_BLOCKING R13, R13 ;  /* 0x0000000d0000731d */ /* 0x0001e40000010000 */
[----:B0-----:R-:W-:-:S04]  /*1230*/  SHF.R.U32 R13, R13, 0x10, RZ ;  /* 0x000000100d0d7819 */ /* 0x001fc800000016ff */
[----:B---3-5:R-:W-:Y:S05]  /*1240*/  ENDCOLLECTIVE ;  /* 0x000000000000791b */ /* 0x028fea0003800000 */
.L_x_40:
[----:B------:R-:W-:Y:S05]  /*1250*/  BSYNC B0 ;  /* 0x0000000000007941 */ /* 0x000fea0003800000 */
.L_x_39:
[----:B------:R-:W-:Y:S05]  /*1260*/  BRA `(.L_x_41) ;  /* 0xfffffffc00107947 */ /* 0x000fea000383ffff */
.L_x_42:
[----:B------:R-:W-:-:S00]  /*1270*/  BRA `(.L_x_42) ;  /* 0xfffffffc00fc7947 */ /* 0x000fc0000383ffff */
[----:B------:R-:W-:-:S00]  /*1280*/  NOP ;  /* 0x0000000000007918 */ /* 0x000fc00000000000 */
[----:B------:R-:W-:-:S00]  /*1290*/  NOP ;  /* 0x0000000000007918 */ /* 0x000fc00000000000 */
[----:B------:R-:W-:-:S00]  /*12a0*/  NOP ;  /* 0x0000000000007918 */ /* 0x000fc00000000000 */
[----:B------:R-:W-:-:S00]  /*12b0*/  NOP ;  /* 0x0000000000007918 */ /* 0x000fc00000000000 */
[----:B------:R-:W-:-:S00]  /*12c0*/  NOP ;  /* 0x0000000000007918 */ /* 0x000fc00000000000 */
[----:B------:R-:W-:-:S00]  /*12d0*/  NOP ;  /* 0x0000000000007918 */ /* 0x000fc00000000000 */
[----:B------:R-:W-:-:S00]  /*12e0*/  NOP ;  /* 0x0000000000007918 */ /* 0x000fc00000000000 */
[----:B------:R-:W-:-:S00]  /*12f0*/  NOP ;  /* 0x0000000000007918 */ /* 0x000fc00000000000 */
.L_x_43:


//--------------------- .nv.shared.reserved.0     --------------------------
	.section	.nv.shared.reserved.0,"aw",@nobits
	.weak		__nv_reservedSMEM_offset_0_alias
	.size		__nv_reservedSMEM_offset_0_alias, 0, 64
	.other		__nv_reservedSMEM_offset_0_alias,@"STO_CUDA_RESERVED_SHARED STV_DEFAULT"
__nv_reservedSMEM_offset_0_alias:
	.zero		0
	.zero		64


//--------------------- .nv.constant0._Z15prefixSumKernelPiS_i --------------------------
	.section	.nv.constant0._Z15prefixSumKernelPiS_i,"a",@progbits
	.sectionflags	@""
	.align	4
.nv.constant0._Z15prefixSumKernelPiS_i:
	.zero		916


//--------------------- SYMBOLS --------------------------

	.type		.nv.reservedSmem.offset0,@object
	.size		.nv.reservedSmem.offset0,0x4
